//
// Generated by NVIDIA NVVM Compiler
//
// Compiler Build ID: CL-36424714
// Cuda compilation tools, release 13.0, V13.0.88
// Based on NVVM 20.0.0
//

.version 9.0
.target sm_100
.address_size 64

	// .globl	wgmma_bf16_m16n16k16_kernel

.visible .entry wgmma_bf16_m16n16k16_kernel(
	.param .u64 .ptr .align 1 wgmma_bf16_m16n16k16_kernel_param_0,
	.param .u64 .ptr .align 1 wgmma_bf16_m16n16k16_kernel_param_1,
	.param .u64 .ptr .align 1 wgmma_bf16_m16n16k16_kernel_param_2
)
{


	ret;

}


// ===== COMPILED SASS (sm_100) =====

	.target	sm_100

	.elftype	@"ET_EXEC"


//--------------------- .note.nv.tkinfo           --------------------------
	.section	.note.nv.tkinfo,"",@"SHT_NOTE"
	.sectionflags	@"SHF_NOTE_NV_TKINFO"
	.tkinfo
        /*0018*/ 	.word	0x00000002
        /*0030*/ 	.string	""
        /*0030*/ 	.string	"ptxas"
        /*0030*/ 	.string	"Cuda compilation tools, release 13.0, V13.0.88"
        /*0030*/ 	.string	"Build cuda_13.0.r13.0/compiler.36424714_0"
        /*0030*/ 	.string	"-arch sm_100 -m 64 "



//--------------------- .note.nv.cuinfo           --------------------------
	.section	.note.nv.cuinfo,"",@"SHT_NOTE"
	.sectionflags	@"SHF_NOTE_NV_CUINFO"
        /*0018*/ 	.short	0x0002
        /*001a*/ 	.short	0x0064
        /*001c*/ 	.short	0x0082
	.zero		2


//--------------------- .nv.info                  --------------------------
	.section	.nv.info,"",@"SHT_CUDA_INFO"
	.align	4


	//----- nvinfo : EIATTR_REGCOUNT
	.align		4
        /*0000*/ 	.byte	0x04, 0x2f
        /*0002*/ 	.short	(.L_1 - .L_0)
	.align		4
.L_0:
        /*0004*/ 	.word	index@(wgmma_bf16_m16n16k16_kernel)
        /*0008*/ 	.word	0x00000004


	//----- nvinfo : EIATTR_FRAME_SIZE
	.align		4
.L_1:
        /*000c*/ 	.byte	0x04, 0x11
        /*000e*/ 	.short	(.L_3 - .L_2)
	.align		4
.L_2:
        /*0010*/ 	.word	index@(wgmma_bf16_m16n16k16_kernel)
        /*0014*/ 	.word	0x00000000


	//----- nvinfo : EIATTR_MIN_STACK_SIZE
	.align		4
.L_3:
        /*0018*/ 	.byte	0x04, 0x12
        /*001a*/ 	.short	(.L_5 - .L_4)
	.align		4
.L_4:
        /*001c*/ 	.word	index@(wgmma_bf16_m16n16k16_kernel)
        /*0020*/ 	.word	0x00000000
.L_5:


//--------------------- .nv.compat                --------------------------
	.section	.nv.compat,"",@"SHT_CUDA_COMPAT_INFO"
	.align	4
        /*0000*/ 	.byte	0x02, 0x09, 0x00, 0x00, 0x02, 0x02, 0x01, 0x00, 0x02, 0x05, 0x05, 0x00, 0x03, 0x07, 0x01, 0x01
        /*0010*/ 	.byte	0x02, 0x03, 0x00, 0x00, 0x02, 0x06, 0x01, 0x00, 0x04, 0x0b, 0x08, 0x00, 0x09, 0x00, 0x00, 0x00
        /*0020*/ 	.byte	0x00, 0x00, 0x00, 0x00


//--------------------- .nv.info.wgmma_bf16_m16n16k16_kernel --------------------------
	.section	.nv.info.wgmma_bf16_m16n16k16_kernel,"",@"SHT_CUDA_INFO"
	.sectionflags	@""
	.align	4


	//----- nvinfo : EIATTR_CUDA_API_VERSION
	.align		4
        /*0000*/ 	.byte	0x04, 0x37
        /*0002*/ 	.short	(.L_7 - .L_6)
.L_6:
        /*0004*/ 	.word	0x00000082


	//----- nvinfo : EIATTR_KPARAM_INFO
	.align		4
.L_7:
        /*0008*/ 	.byte	0x04, 0x17
        /*000a*/ 	.short	(.L_9 - .L_8)
.L_8:
        /*000c*/ 	.word	0x00000000
        /*0010*/ 	.short	0x0002
        /*0012*/ 	.short	0x0010
        /*0014*/ 	.byte	0x00, 0xf5, 0x21, 0x00


	//----- nvinfo : EIATTR_KPARAM_INFO
	.align		4
.L_9:
        /*0018*/ 	.byte	0x04, 0x17
        /*001a*/ 	.short	(.L_11 - .L_10)
.L_10:
        /*001c*/ 	.word	0x00000000
        /*0020*/ 	.short	0x0001
        /*0022*/ 	.short	0x0008
        /*0024*/ 	.byte	0x00, 0xf5, 0x21, 0x00


	//----- nvinfo : EIATTR_KPARAM_INFO
	.align		4
.L_11:
        /*0028*/ 	.byte	0x04, 0x17
        /*002a*/ 	.short	(.L_13 - .L_12)
.L_12:
        /*002c*/ 	.word	0x00000000
        /*0030*/ 	.short	0x0000
        /*0032*/ 	.short	0x0000
        /*0034*/ 	.byte	0x00, 0xf5, 0x21, 0x00


	//----- nvinfo : EIATTR_SPARSE_MMA_MASK
	.align		4
.L_13:
        /*0038*/ 	.byte	0x03, 0x50
        /*003a*/ 	.short	0x0000


	//----- nvinfo : EIATTR_MAXREG_COUNT
	.align		4
        /*003c*/ 	.byte	0x03, 0x1b
        /*003e*/ 	.short	0x00ff


	//----- nvinfo : EIATTR_MERCURY_ISA_VERSION
	.align		4
        /*0040*/ 	.byte	0x03, 0x5f
        /*0042*/ 	.short	0x0101


	//----- nvinfo : EIATTR_VRC_CTA_INIT_COUNT
	.align		4
        /*0044*/ 	.byte	0x02, 0x4a
	.zero		1
	.zero		1


	//----- nvinfo : EIATTR_EXIT_INSTR_OFFSETS
	.align		4
        /*0048*/ 	.byte	0x04, 0x1c
        /*004a*/ 	.short	(.L_15 - .L_14)


	//   ....[0]....
.L_14:
        /*004c*/ 	.word	0x00000010


	//----- nvinfo : EIATTR_CBANK_PARAM_SIZE
	.align		4
.L_15:
        /*0050*/ 	.byte	0x03, 0x19
        /*0052*/ 	.short	0x0018


	//----- nvinfo : EIATTR_PARAM_CBANK
	.align		4
        /*0054*/ 	.byte	0x04, 0x0a
        /*0056*/ 	.short	(.L_17 - .L_16)
	.align		4
.L_16:
        /*0058*/ 	.word	index@(.nv.constant0.wgmma_bf16_m16n16k16_kernel)
        /*005c*/ 	.short	0x0380
        /*005e*/ 	.short	0x0018


	//----- nvinfo : EIATTR_SW_WAR
	.align		4
.L_17:
        /*0060*/ 	.byte	0x04, 0x36
        /*0062*/ 	.short	(.L_19 - .L_18)
.L_18:
        /*0064*/ 	.word	0x00000008
.L_19:


//--------------------- .nv.callgraph             --------------------------
	.section	.nv.callgraph,"",@"SHT_CUDA_CALLGRAPH"
	.align	4
	.sectionentsize	8
	.align		4
        /*0000*/ 	.word	0x00000000
	.align		4
        /*0004*/ 	.word	0xffffffff
	.align		4
        /*0008*/ 	.word	0x00000000
	.align		4
        /*000c*/ 	.word	0xfffffffe
	.align		4
        /*0010*/ 	.word	0x00000000
	.align		4
        /*0014*/ 	.word	0xfffffffd
	.align		4
        /*0018*/ 	.word	0x00000000
	.align		4
        /*001c*/ 	.word	0xfffffffc


//--------------------- .text.wgmma_bf16_m16n16k16_kernel --------------------------
	.section	.text.wgmma_bf16_m16n16k16_kernel,"ax",@progbits
	.align	128
        .global         wgmma_bf16_m16n16k16_kernel
        .type           wgmma_bf16_m16n16k16_kernel,@function
        .size           wgmma_bf16_m16n16k16_kernel,(.L_x_1 - wgmma_bf16_m16n16k16_kernel)
        .other          wgmma_bf16_m16n16k16_kernel,@"STO_CUDA_ENTRY STV_DEFAULT"
wgmma_bf16_m16n16k16_kernel:
.text.wgmma_bf16_m16n16k16_kernel:
[----:B------:R-:W-:Y:S01]  /*0000*/  LDC R1, c[0x0][0x37c] ;  /* 0x0000df00ff017b82 */ /* 0x000fe20000000800 */
[----:B------:R-:W-:Y:S05]  /*0010*/  EXIT ;  /* 0x000000000000794d */ /* 0x000fea0003800000 */
.L_x_0:
[----:B------:R-:W-:-:S00]  /*0020*/  BRA `(.L_x_0) ;  /* 0xfffffffc00fc7947 */ /* 0x000fc0000383ffff */
[----:B------:R-:W-:-:S00]  /*0030*/  NOP ;  /* 0x0000000000007918 */ /* 0x000fc00000000000 */
        /* <DEDUP_REMOVED lines=12> */
.L_x_1:


//--------------------- .nv.shared.reserved.0     --------------------------
	.section	.nv.shared.reserved.0,"aw",@nobits
	.weak		__nv_reservedSMEM_offset_0_alias
	.size		__nv_reservedSMEM_offset_0_alias, 0, 64
	.other		__nv_reservedSMEM_offset_0_alias,@"STO_CUDA_RESERVED_SHARED STV_DEFAULT"
__nv_reservedSMEM_offset_0_alias:
	.zero		0
	.zero		64


//--------------------- .nv.constant0.wgmma_bf16_m16n16k16_kernel --------------------------
	.section	.nv.constant0.wgmma_bf16_m16n16k16_kernel,"a",@progbits
	.sectionflags	@""
	.align	4
.nv.constant0.wgmma_bf16_m16n16k16_kernel:
	.zero		920


//--------------------- SYMBOLS --------------------------

	.type		.nv.reservedSmem.offset0,@object
	.size		.nv.reservedSmem.offset0,0x4
